//
// Generated by NVIDIA NVVM Compiler
//
// Compiler Build ID: CL-36424714
// Cuda compilation tools, release 13.0, V13.0.88
// Based on NVVM 20.0.0
//

.version 9.0
.target sm_100
.address_size 64

	// .globl	_Z7computePiPfS0_S0_
// _ZZ7computePiPfS0_S0_E4temp has been demoted

.visible .entry _Z7computePiPfS0_S0_(
	.param .u64 .ptr .align 1 _Z7computePiPfS0_S0__param_0,
	.param .u64 .ptr .align 1 _Z7computePiPfS0_S0__param_1,
	.param .u64 .ptr .align 1 _Z7computePiPfS0_S0__param_2,
	.param .u64 .ptr .align 1 _Z7computePiPfS0_S0__param_3
)
{
	.reg .pred 	%p<3>;
	.reg .b32 	%r<9>;
	.reg .b32 	%f<26>;
	.reg .b64 	%rd<15>;
	// demoted variable
	.shared .align 4 .b8 _ZZ7computePiPfS0_S0_E4temp[16];
	ld.param.u64 	%rd3, [_Z7computePiPfS0_S0__param_0];
	ld.param.u64 	%rd4, [_Z7computePiPfS0_S0__param_1];
	ld.param.u64 	%rd5, [_Z7computePiPfS0_S0__param_2];
	ld.param.u64 	%rd2, [_Z7computePiPfS0_S0__param_3];
	cvta.to.global.u64 	%rd1, %rd5;
	cvta.to.global.u64 	%rd6, %rd4;
	cvta.to.global.u64 	%rd7, %rd3;
	mov.u32 	%r1, %ctaid.x;
	mov.u32 	%r3, %ntid.x;
	mov.u32 	%r4, %tid.x;
	mad.lo.s32 	%r2, %r1, %r3, %r4;
	mul.wide.s32 	%rd8, %r2, 4;
	add.s64 	%rd9, %rd7, %rd8;
	ld.global.u32 	%r5, [%rd9];
	cvt.rn.f32.s32 	%f1, %r5;
	mul.wide.u32 	%rd10, %r4, 4;
	add.s64 	%rd11, %rd6, %rd10;
	ld.global.f32 	%f2, [%rd11];
	mul.f32 	%f3, %f2, %f1;
	shl.b32 	%r6, %r4, 2;
	mov.u32 	%r7, _ZZ7computePiPfS0_S0_E4temp;
	add.s32 	%r8, %r7, %r6;
	st.shared.f32 	[%r8], %f3;
	bar.sync 	0;
	setp.ne.s32 	%p1, %r4, 0;
	@%p1 bra 	$L__BB0_2;
	ld.shared.f32 	%f4, [_ZZ7computePiPfS0_S0_E4temp];
	add.f32 	%f5, %f4, 0f00000000;
	ld.shared.f32 	%f6, [_ZZ7computePiPfS0_S0_E4temp+4];
	add.f32 	%f7, %f5, %f6;
	ld.shared.f32 	%f8, [_ZZ7computePiPfS0_S0_E4temp+8];
	add.f32 	%f9, %f7, %f8;
	ld.shared.f32 	%f10, [_ZZ7computePiPfS0_S0_E4temp+12];
	add.f32 	%f11, %f9, %f10;
	mul.wide.u32 	%rd12, %r1, 4;
	add.s64 	%rd13, %rd1, %rd12;
	st.global.f32 	[%rd13], %f11;
$L__BB0_2:
	bar.sync 	0;
	setp.ne.s32 	%p2, %r2, 0;
	@%p2 bra 	$L__BB0_4;
	ld.global.f32 	%f12, [%rd1];
	add.f32 	%f13, %f12, 0f00000000;
	ld.global.f32 	%f14, [%rd1+4];
	add.f32 	%f15, %f13, %f14;
	ld.global.f32 	%f16, [%rd1+8];
	add.f32 	%f17, %f15, %f16;
	ld.global.f32 	%f18, [%rd1+12];
	add.f32 	%f19, %f17, %f18;
	ld.global.f32 	%f20, [%rd1+16];
	add.f32 	%f21, %f19, %f20;
	ld.global.f32 	%f22, [%rd1+20];
	add.f32 	%f23, %f21, %f22;
	ld.global.f32 	%f24, [%rd1+24];
	add.f32 	%f25, %f23, %f24;
	cvta.to.global.u64 	%rd14, %rd2;
	st.global.f32 	[%rd14], %f25;
$L__BB0_4:
	ret;

}


// ===== COMPILED SASS (sm_100) =====

	.target	sm_100

	.elftype	@"ET_EXEC"


//--------------------- .note.nv.tkinfo           --------------------------
	.section	.note.nv.tkinfo,"",@"SHT_NOTE"
	.sectionflags	@"SHF_NOTE_NV_TKINFO"
	.tkinfo
        /*0018*/ 	.word	0x00000002
        /*0030*/ 	.string	""
        /*0030*/ 	.string	"ptxas"
        /*0030*/ 	.string	"Cuda compilation tools, release 13.0, V13.0.88"
        /*0030*/ 	.string	"Build cuda_13.0.r13.0/compiler.36424714_0"
        /*0030*/ 	.string	"-arch sm_100 -m 64 "



//--------------------- .note.nv.cuinfo           --------------------------
	.section	.note.nv.cuinfo,"",@"SHT_NOTE"
	.sectionflags	@"SHF_NOTE_NV_CUINFO"
        /*0018*/ 	.short	0x0002
        /*001a*/ 	.short	0x0064
        /*001c*/ 	.short	0x0082
	.zero		2


//--------------------- .nv.info                  --------------------------
	.section	.nv.info,"",@"SHT_CUDA_INFO"
	.align	4


	//----- nvinfo : EIATTR_REGCOUNT
	.align		4
        /*0000*/ 	.byte	0x04, 0x2f
        /*0002*/ 	.short	(.L_1 - .L_0)
	.align		4
.L_0:
        /*0004*/ 	.word	index@(_Z7computePiPfS0_S0_)
        /*0008*/ 	.word	0x00000012


	//----- nvinfo : EIATTR_FRAME_SIZE
	.align		4
.L_1:
        /*000c*/ 	.byte	0x04, 0x11
        /*000e*/ 	.short	(.L_3 - .L_2)
	.align		4
.L_2:
        /*0010*/ 	.word	index@(_Z7computePiPfS0_S0_)
        /*0014*/ 	.word	0x00000000


	//----- nvinfo : EIATTR_MIN_STACK_SIZE
	.align		4
.L_3:
        /*0018*/ 	.byte	0x04, 0x12
        /*001a*/ 	.short	(.L_5 - .L_4)
	.align		4
.L_4:
        /*001c*/ 	.word	index@(_Z7computePiPfS0_S0_)
        /*0020*/ 	.word	0x00000000
.L_5:


//--------------------- .nv.compat                --------------------------
	.section	.nv.compat,"",@"SHT_CUDA_COMPAT_INFO"
	.align	4
        /*0000*/ 	.byte	0x02, 0x09, 0x00, 0x00, 0x02, 0x02, 0x01, 0x00, 0x02, 0x05, 0x05, 0x00, 0x03, 0x07, 0x01, 0x01
        /*0010*/ 	.byte	0x02, 0x03, 0x00, 0x00, 0x02, 0x06, 0x01, 0x00, 0x04, 0x0b, 0x08, 0x00, 0x09, 0x00, 0x00, 0x00
        /*0020*/ 	.byte	0x00, 0x00, 0x00, 0x00


//--------------------- .nv.info._Z7computePiPfS0_S0_ --------------------------
	.section	.nv.info._Z7computePiPfS0_S0_,"",@"SHT_CUDA_INFO"
	.sectionflags	@""
	.align	4


	//----- nvinfo : EIATTR_CUDA_API_VERSION
	.align		4
        /*0000*/ 	.byte	0x04, 0x37
        /*0002*/ 	.short	(.L_7 - .L_6)
.L_6:
        /*0004*/ 	.word	0x00000082


	//----- nvinfo : EIATTR_KPARAM_INFO
	.align		4
.L_7:
        /*0008*/ 	.byte	0x04, 0x17
        /*000a*/ 	.short	(.L_9 - .L_8)
.L_8:
        /*000c*/ 	.word	0x00000000
        /*0010*/ 	.short	0x0003
        /*0012*/ 	.short	0x0018
        /*0014*/ 	.byte	0x00, 0xf5, 0x21, 0x00


	//----- nvinfo : EIATTR_KPARAM_INFO
	.align		4
.L_9:
        /*0018*/ 	.byte	0x04, 0x17
        /*001a*/ 	.short	(.L_11 - .L_10)
.L_10:
        /*001c*/ 	.word	0x00000000
        /*0020*/ 	.short	0x0002
        /*0022*/ 	.short	0x0010
        /*0024*/ 	.byte	0x00, 0xf5, 0x21, 0x00


	//----- nvinfo : EIATTR_KPARAM_INFO
	.align		4
.L_11:
        /*0028*/ 	.byte	0x04, 0x17
        /*002a*/ 	.short	(.L_13 - .L_12)
.L_12:
        /*002c*/ 	.word	0x00000000
        /*0030*/ 	.short	0x0001
        /*0032*/ 	.short	0x0008
        /*0034*/ 	.byte	0x00, 0xf5, 0x21, 0x00


	//----- nvinfo : EIATTR_KPARAM_INFO
	.align		4
.L_13:
        /*0038*/ 	.byte	0x04, 0x17
        /*003a*/ 	.short	(.L_15 - .L_14)
.L_14:
        /*003c*/ 	.word	0x00000000
        /*0040*/ 	.short	0x0000
        /*0042*/ 	.short	0x0000
        /*0044*/ 	.byte	0x00, 0xf5, 0x21, 0x00


	//----- nvinfo : EIATTR_SPARSE_MMA_MASK
	.align		4
.L_15:
        /*0048*/ 	.byte	0x03, 0x50
        /*004a*/ 	.short	0x0000


	//----- nvinfo : EIATTR_MAXREG_COUNT
	.align		4
        /*004c*/ 	.byte	0x03, 0x1b
        /*004e*/ 	.short	0x00ff


	//----- nvinfo : EIATTR_NUM_BARRIERS
	.align		4
        /*0050*/ 	.byte	0x02, 0x4c
        /*0052*/ 	.byte	0x01
	.zero		1


	//----- nvinfo : EIATTR_MERCURY_ISA_VERSION
	.align		4
        /*0054*/ 	.byte	0x03, 0x5f
        /*0056*/ 	.short	0x0101


	//----- nvinfo : EIATTR_VRC_CTA_INIT_COUNT
	.align		4
        /*0058*/ 	.byte	0x02, 0x4a
	.zero		1
	.zero		1


	//----- nvinfo : EIATTR_EXIT_INSTR_OFFSETS
	.align		4
        /*005c*/ 	.byte	0x04, 0x1c
        /*005e*/ 	.short	(.L_17 - .L_16)


	//   ....[0]....
.L_16:
        /*0060*/ 	.word	0x000001f0


	//   ....[1]....
        /*0064*/ 	.word	0x00000310


	//----- nvinfo : EIATTR_CBANK_PARAM_SIZE
	.align		4
.L_17:
        /*0068*/ 	.byte	0x03, 0x19
        /*006a*/ 	.short	0x0020


	//----- nvinfo : EIATTR_PARAM_CBANK
	.align		4
        /*006c*/ 	.byte	0x04, 0x0a
        /*006e*/ 	.short	(.L_19 - .L_18)
	.align		4
.L_18:
        /*0070*/ 	.word	index@(.nv.constant0._Z7computePiPfS0_S0_)
        /*0074*/ 	.short	0x0380
        /*0076*/ 	.short	0x0020


	//----- nvinfo : EIATTR_SW_WAR
	.align		4
.L_19:
        /*0078*/ 	.byte	0x04, 0x36
        /*007a*/ 	.short	(.L_21 - .L_20)
.L_20:
        /*007c*/ 	.word	0x00000008
.L_21:


//--------------------- .nv.callgraph             --------------------------
	.section	.nv.callgraph,"",@"SHT_CUDA_CALLGRAPH"
	.align	4
	.sectionentsize	8
	.align		4
        /*0000*/ 	.word	0x00000000
	.align		4
        /*0004*/ 	.word	0xffffffff
	.align		4
        /*0008*/ 	.word	0x00000000
	.align		4
        /*000c*/ 	.word	0xfffffffe
	.align		4
        /*0010*/ 	.word	0x00000000
	.align		4
        /*0014*/ 	.word	0xfffffffd
	.align		4
        /*0018*/ 	.word	0x00000000
	.align		4
        /*001c*/ 	.word	0xfffffffc


//--------------------- .text._Z7computePiPfS0_S0_ --------------------------
	.section	.text._Z7computePiPfS0_S0_,"ax",@progbits
	.align	128
        .global         _Z7computePiPfS0_S0_
        .type           _Z7computePiPfS0_S0_,@function
        .size           _Z7computePiPfS0_S0_,(.L_x_1 - _Z7computePiPfS0_S0_)
        .other          _Z7computePiPfS0_S0_,@"STO_CUDA_ENTRY STV_DEFAULT"
_Z7computePiPfS0_S0_:
.text._Z7computePiPfS0_S0_:
[----:B------:R-:W-:Y:S01]  /*0000*/  LDC R1, c[0x0][0x37c] ;  /* 0x0000df00ff017b82 */ /* 0x000fe20000000800 */
[----:B------:R-:W0:Y:S07]  /*0010*/  S2R R15, SR_CTAID.X ;  /* 0x00000000000f7919 */ /* 0x000e2e0000002500 */
[----:B------:R-:W1:Y:S01]  /*0020*/  LDC.64 R2, c[0x0][0x380] ;  /* 0x0000e000ff027b82 */ /* 0x000e620000000a00 */
[----:B------:R-:W0:Y:S01]  /*0030*/  LDCU UR4, c[0x0][0x360] ;  /* 0x00006c00ff0477ac */ /* 0x000e220008000800 */
[----:B------:R-:W0:Y:S01]  /*0040*/  S2R R13, SR_TID.X ;  /* 0x00000000000d7919 */ /* 0x000e220000002100 */
[----:B------:R-:W2:Y:S05]  /*0050*/  LDCU.64 UR6, c[0x0][0x358] ;  /* 0x00006b00ff0677ac */ /* 0x000eaa0008000a00 */
[----:B------:R-:W3:Y:S01]  /*0060*/  LDC.64 R8, c[0x0][0x388] ;  /* 0x0000e200ff087b82 */ /* 0x000ee20000000a00 */
[----:B0-----:R-:W-:-:S02]  /*0070*/  IMAD R11, R15, UR4, R13 ;  /* 0x000000040f0b7c24 */ /* 0x001fc4000f8e020d */
[----:B---3--:R-:W-:-:S04]  /*0080*/  IMAD.WIDE.U32 R8, R13, 0x4, R8 ;  /* 0x000000040d087825 */ /* 0x008fc800078e0008 */
[----:B-1----:R-:W-:Y:S02]  /*0090*/  IMAD.WIDE R2, R11, 0x4, R2 ;  /* 0x000000040b027825 */ /* 0x002fe400078e0202 */
[----:B--2---:R-:W2:Y:S04]  /*00a0*/  LDG.E R9, desc[UR6][R8.64] ;  /* 0x0000000608097981 */ /* 0x004ea8000c1e1900 */
[----:B------:R-:W3:Y:S01]  /*00b0*/  LDG.E R2, desc[UR6][R2.64] ;  /* 0x0000000602027981 */ /* 0x000ee2000c1e1900 */
[----:B------:R-:W0:Y:S01]  /*00c0*/  S2UR UR5, SR_CgaCtaId ;  /* 0x00000000000579c3 */ /* 0x000e220000008800 */
[----:B------:R-:W-:Y:S01]  /*00d0*/  UMOV UR4, 0x400 ;  /* 0x0000040000047882 */ /* 0x000fe20000000000 */
[----:B------:R-:W-:Y:S01]  /*00e0*/  ISETP.NE.AND P0, PT, R13, RZ, PT ;  /* 0x000000ff0d00720c */ /* 0x000fe20003f05270 */
[----:B0-----:R-:W-:-:S06]  /*00f0*/  ULEA UR4, UR5, UR4, 0x18 ;  /* 0x0000000405047291 */ /* 0x001fcc000f8ec0ff */
[----:B------:R-:W-:Y:S02]  /*0100*/  LEA R13, R13, UR4, 0x2 ;  /* 0x000000040d0d7c11 */ /* 0x000fe4000f8e10ff */
[----:B------:R-:W-:Y:S02]  /*0110*/  ISETP.NE.AND P1, PT, R11, RZ, PT ;  /* 0x000000ff0b00720c */ /* 0x000fe40003f25270 */
[----:B---3--:R-:W-:Y:S02]  /*0120*/  I2FP.F32.S32 R0, R2 ;  /* 0x0000000200007245 */ /* 0x008fe40000201400 */
[----:B------:R-:W0:Y:S03]  /*0130*/  @!P0 LDC.64 R2, c[0x0][0x390] ;  /* 0x0000e400ff028b82 */ /* 0x000e260000000a00 */
[----:B--2---:R-:W-:-:S05]  /*0140*/  FMUL R0, R0, R9 ;  /* 0x0000000900007220 */ /* 0x004fca0000400000 */
[----:B------:R-:W-:Y:S01]  /*0150*/  STS [R13], R0 ;  /* 0x000000000d007388 */ /* 0x000fe20000000800 */
[----:B------:R-:W-:Y:S06]  /*0160*/  BAR.SYNC.DEFER_BLOCKING 0x0 ;  /* 0x0000000000007b1d */ /* 0x000fec0000010000 */
[----:B------:R-:W1:Y:S01]  /*0170*/  @!P0 LDS.128 R4, [UR4] ;  /* 0x00000004ff048984 */ /* 0x000e620008000c00 */
[----:B0-----:R-:W-:-:S04]  /*0180*/  @!P0 IMAD.WIDE.U32 R2, R15, 0x4, R2 ;  /* 0x000000040f028825 */ /* 0x001fc800078e0002 */
[----:B-1----:R-:W-:-:S04]  /*0190*/  @!P0 FADD R4, RZ, R4 ;  /* 0x00000004ff048221 */ /* 0x002fc80000000000 */
[----:B------:R-:W-:-:S04]  /*01a0*/  @!P0 FADD R5, R4, R5 ;  /* 0x0000000504058221 */ /* 0x000fc80000000000 */
[----:B------:R-:W-:-:S04]  /*01b0*/  @!P0 FADD R6, R5, R6 ;  /* 0x0000000605068221 */ /* 0x000fc80000000000 */
[----:B------:R-:W-:-:S05]  /*01c0*/  @!P0 FADD R7, R6, R7 ;  /* 0x0000000706078221 */ /* 0x000fca0000000000 */
[----:B------:R0:W-:Y:S01]  /*01d0*/  @!P0 STG.E desc[UR6][R2.64], R7 ;  /* 0x0000000702008986 */ /* 0x0001e2000c101906 */
[----:B------:R-:W-:Y:S06]  /*01e0*/  BAR.SYNC.DEFER_BLOCKING 0x0 ;  /* 0x0000000000007b1d */ /* 0x000fec0000010000 */
[----:B------:R-:W-:Y:S05]  /*01f0*/  @P1 EXIT ;  /* 0x000000000000194d */ /* 0x000fea0003800000 */
[----:B0-----:R-:W0:Y:S02]  /*0200*/  LDC.64 R2, c[0x0][0x390] ;  /* 0x0000e400ff027b82 */ /* 0x001e240000000a00 */
[----:B0-----:R-:W2:Y:S04]  /*0210*/  LDG.E R0, desc[UR6][R2.64] ;  /* 0x0000000602007981 */ /* 0x001ea8000c1e1900 */
[----:B------:R-:W3:Y:S04]  /*0220*/  LDG.E R5, desc[UR6][R2.64+0x4] ;  /* 0x0000040602057981 */ /* 0x000ee8000c1e1900 */
[----:B------:R-:W4:Y:S04]  /*0230*/  LDG.E R7, desc[UR6][R2.64+0x8] ;  /* 0x0000080602077981 */ /* 0x000f28000c1e1900 */
[----:B------:R-:W5:Y:S04]  /*0240*/  LDG.E R9, desc[UR6][R2.64+0xc] ;  /* 0x00000c0602097981 */ /* 0x000f68000c1e1900 */
[----:B------:R-:W5:Y:S04]  /*0250*/  LDG.E R11, desc[UR6][R2.64+0x10] ;  /* 0x00001006020b7981 */ /* 0x000f68000c1e1900 */
[----:B------:R-:W5:Y:S04]  /*0260*/  LDG.E R13, desc[UR6][R2.64+0x14] ;  /* 0x00001406020d7981 */ /* 0x000f68000c1e1900 */
[----:B------:R-:W5:Y:S01]  /*0270*/  LDG.E R15, desc[UR6][R2.64+0x18] ;  /* 0x00001806020f7981 */ /* 0x000f62000c1e1900 */
[----:B--2---:R-:W-:-:S04]  /*0280*/  FADD R0, RZ, R0 ;  /* 0x00000000ff007221 */ /* 0x004fc80000000000 */
[----:B---3--:R-:W-:Y:S02]  /*0290*/  FADD R0, R0, R5 ;  /* 0x0000000500007221 */ /* 0x008fe40000000000 */
[----:B------:R-:W0:Y:S02]  /*02a0*/  LDC.64 R4, c[0x0][0x398] ;  /* 0x0000e600ff047b82 */ /* 0x000e240000000a00 */
[----:B----4-:R-:W-:-:S04]  /*02b0*/  FADD R0, R0, R7 ;  /* 0x0000000700007221 */ /* 0x010fc80000000000 */
[----:B-----5:R-:W-:-:S04]  /*02c0*/  FADD R0, R0, R9 ;  /* 0x0000000900007221 */ /* 0x020fc80000000000 */
[----:B------:R-:W-:-:S04]  /*02d0*/  FADD R0, R0, R11 ;  /* 0x0000000b00007221 */ /* 0x000fc80000000000 */
[----:B------:R-:W-:-:S04]  /*02e0*/  FADD R0, R0, R13 ;  /* 0x0000000d00007221 */ /* 0x000fc80000000000 */
[----:B------:R-:W-:-:S05]  /*02f0*/  FADD R15, R0, R15 ;  /* 0x0000000f000f7221 */ /* 0x000fca0000000000 */
[----:B0-----:R-:W-:Y:S01]  /*0300*/  STG.E desc[UR6][R4.64], R15 ;  /* 0x0000000f04007986 */ /* 0x001fe2000c101906 */
[----:B------:R-:W-:Y:S05]  /*0310*/  EXIT ;  /* 0x000000000000794d */ /* 0x000fea0003800000 */
.L_x_0:
[----:B------:R-:W-:-:S00]  /*0320*/  BRA `(.L_x_0) ;  /* 0xfffffffc00fc7947 */ /* 0x000fc0000383ffff */
[----:B------:R-:W-:-:S00]  /*0330*/  NOP ;  /* 0x0000000000007918 */ /* 0x000fc00000000000 */
        /* <DEDUP_REMOVED lines=12> */
.L_x_1:


//--------------------- .nv.shared._Z7computePiPfS0_S0_ --------------------------
	.section	.nv.shared._Z7computePiPfS0_S0_,"aw",@nobits
	.sectionflags	@""
	.align	4
.nv.shared._Z7computePiPfS0_S0_:
	.zero		1040


//--------------------- .nv.shared.reserved.0     --------------------------
	.section	.nv.shared.reserved.0,"aw",@nobits
	.weak		__nv_reservedSMEM_offset_0_alias
	.size		__nv_reservedSMEM_offset_0_alias, 0, 64
	.other		__nv_reservedSMEM_offset_0_alias,@"STO_CUDA_RESERVED_SHARED STV_DEFAULT"
__nv_reservedSMEM_offset_0_alias:
	.zero		0
	.zero		64


//--------------------- .nv.constant0._Z7computePiPfS0_S0_ --------------------------
	.section	.nv.constant0._Z7computePiPfS0_S0_,"a",@progbits
	.sectionflags	@""
	.align	4
.nv.constant0._Z7computePiPfS0_S0_:
	.zero		928


//--------------------- SYMBOLS --------------------------

	.type		.nv.reservedSmem.offset0,@object
	.size		.nv.reservedSmem.offset0,0x4
	.type		.nv.reservedSmem.cap,@object
	.size		.nv.reservedSmem.cap,0x4
